//
// Generated by NVIDIA NVVM Compiler
//
// Compiler Build ID: CL-36424714
// Cuda compilation tools, release 13.0, V13.0.88
// Based on NVVM 20.0.0
//

.version 9.0
.target sm_100
.address_size 64

	// .globl	_Z8my_printy
.extern .func  (.param .b32 func_retval0) vprintf
(
	.param .b64 vprintf_param_0,
	.param .b64 vprintf_param_1
)
;
.global .align 1 .b8 $str[4] = {37, 102, 10};

.visible .entry _Z8my_printy(
	.param .u64 _Z8my_printy_param_0
)
{
	.local .align 8 .b8 	__local_depot0[8];
	.reg .b64 	%SP;
	.reg .b64 	%SPL;
	.reg .b32 	%r<8>;
	.reg .b64 	%rd<6>;
	.reg .b64 	%fd<2>;

	mov.u64 	%SPL, __local_depot0;
	cvta.local.u64 	%SP, %SPL;
	ld.param.u64 	%rd1, [_Z8my_printy_param_0];
	add.u64 	%rd2, %SP, 0;
	add.u64 	%rd3, %SPL, 0;
	mov.b32 	%r1, 0;
	tex.1d.v4.u32.s32 	{%r2, %r3, %r4, %r5}, [%rd1, {%r1}];
	mov.b64 	%fd1, {%r2, %r3};
	st.local.f64 	[%rd3], %fd1;
	mov.u64 	%rd4, $str;
	cvta.global.u64 	%rd5, %rd4;
	{ // callseq 0, 0
	.param .b64 param0;
	st.param.b64 	[param0], %rd5;
	.param .b64 param1;
	st.param.b64 	[param1], %rd2;
	.param .b32 retval0;
	call.uni (retval0), 
	vprintf, 
	(
	param0, 
	param1
	);
	ld.param.b32 	%r6, [retval0];
	} // callseq 0
	ret;

}


// ===== COMPILED SASS (sm_100) =====

	.target	sm_100

	.elftype	@"ET_EXEC"


//--------------------- .note.nv.tkinfo           --------------------------
	.section	.note.nv.tkinfo,"",@"SHT_NOTE"
	.sectionflags	@"SHF_NOTE_NV_TKINFO"
	.tkinfo
        /*0018*/ 	.word	0x00000002
        /*0030*/ 	.string	""
        /*0030*/ 	.string	"ptxas"
        /*0030*/ 	.string	"Cuda compilation tools, release 13.0, V13.0.88"
        /*0030*/ 	.string	"Build cuda_13.0.r13.0/compiler.36424714_0"
        /*0030*/ 	.string	"-arch sm_100 -m 64 "



//--------------------- .note.nv.cuinfo           --------------------------
	.section	.note.nv.cuinfo,"",@"SHT_NOTE"
	.sectionflags	@"SHF_NOTE_NV_CUINFO"
        /*0018*/ 	.short	0x0002
        /*001a*/ 	.short	0x0064
        /*001c*/ 	.short	0x0082
	.zero		2


//--------------------- .nv.info                  --------------------------
	.section	.nv.info,"",@"SHT_CUDA_INFO"
	.align	4


	//----- nvinfo : EIATTR_REGCOUNT
	.align		4
        /*0000*/ 	.byte	0x04, 0x2f
        /*0002*/ 	.short	(.L_2 - .L_1)
	.align		4
.L_1:
        /*0004*/ 	.word	index@(_Z8my_printy)
        /*0008*/ 	.word	0x00000018


	//----- nvinfo : EIATTR_FRAME_SIZE
	.align		4
.L_2:
        /*000c*/ 	.byte	0x04, 0x11
        /*000e*/ 	.short	(.L_4 - .L_3)
	.align		4
.L_3:
        /*0010*/ 	.word	index@(_Z8my_printy)
        /*0014*/ 	.word	0x00000008


	//----- nvinfo : EIATTR_MIN_STACK_SIZE
	.align		4
.L_4:
        /*0018*/ 	.byte	0x04, 0x12
        /*001a*/ 	.short	(.L_6 - .L_5)
	.align		4
.L_5:
        /*001c*/ 	.word	index@(_Z8my_printy)
        /*0020*/ 	.word	0x00000008
.L_6:


//--------------------- .nv.compat                --------------------------
	.section	.nv.compat,"",@"SHT_CUDA_COMPAT_INFO"
	.align	4
        /*0000*/ 	.byte	0x02, 0x09, 0x00, 0x00, 0x02, 0x02, 0x02, 0x00, 0x02, 0x05, 0x05, 0x00, 0x03, 0x07, 0x01, 0x01
        /*0010*/ 	.byte	0x02, 0x03, 0x00, 0x00, 0x02, 0x06, 0x01, 0x00, 0x04, 0x0b, 0x08, 0x00, 0x09, 0x00, 0x00, 0x00
        /*0020*/ 	.byte	0x00, 0x00, 0x00, 0x00


//--------------------- .nv.info._Z8my_printy     --------------------------
	.section	.nv.info._Z8my_printy,"",@"SHT_CUDA_INFO"
	.sectionflags	@""
	.align	4


	//----- nvinfo : EIATTR_CUDA_API_VERSION
	.align		4
        /*0000*/ 	.byte	0x04, 0x37
        /*0002*/ 	.short	(.L_8 - .L_7)
.L_7:
        /*0004*/ 	.word	0x00000082


	//----- nvinfo : EIATTR_KPARAM_INFO
	.align		4
.L_8:
        /*0008*/ 	.byte	0x04, 0x17
        /*000a*/ 	.short	(.L_10 - .L_9)
.L_9:
        /*000c*/ 	.word	0x00000000
        /*0010*/ 	.short	0x0000
        /*0012*/ 	.short	0x0000
        /*0014*/ 	.byte	0x00, 0xf0, 0x21, 0x00


	//----- nvinfo : EIATTR_SPARSE_MMA_MASK
	.align		4
.L_10:
        /*0018*/ 	.byte	0x03, 0x50
        /*001a*/ 	.short	0x0000


	//----- nvinfo : EIATTR_MAXREG_COUNT
	.align		4
        /*001c*/ 	.byte	0x03, 0x1b
        /*001e*/ 	.short	0x00ff


	//----- nvinfo : EIATTR_EXTERNS
	.align		4
        /*0020*/ 	.byte	0x04, 0x0f
        /*0022*/ 	.short	(.L_12 - .L_11)


	//   ....[0]....
	.align		4
.L_11:
        /*0024*/ 	.word	index@(vprintf)


	//----- nvinfo : EIATTR_MERCURY_ISA_VERSION
	.align		4
.L_12:
        /*0028*/ 	.byte	0x03, 0x5f
        /*002a*/ 	.short	0x0101


	//----- nvinfo : EIATTR_VRC_CTA_INIT_COUNT
	.align		4
        /*002c*/ 	.byte	0x02, 0x4a
	.zero		1
	.zero		1


	//----- nvinfo : EIATTR_SYSCALL_OFFSETS
	.align		4
        /*0030*/ 	.byte	0x04, 0x46
        /*0032*/ 	.short	(.L_14 - .L_13)


	//   ....[0]....
.L_13:
        /*0034*/ 	.word	0x00000110


	//----- nvinfo : EIATTR_EXIT_INSTR_OFFSETS
	.align		4
.L_14:
        /*0038*/ 	.byte	0x04, 0x1c
        /*003a*/ 	.short	(.L_16 - .L_15)


	//   ....[0]....
.L_15:
        /*003c*/ 	.word	0x00000120


	//----- nvinfo : EIATTR_CBANK_PARAM_SIZE
	.align		4
.L_16:
        /*0040*/ 	.byte	0x03, 0x19
        /*0042*/ 	.short	0x0008


	//----- nvinfo : EIATTR_PARAM_CBANK
	.align		4
        /*0044*/ 	.byte	0x04, 0x0a
        /*0046*/ 	.short	(.L_18 - .L_17)
	.align		4
.L_17:
        /*0048*/ 	.word	index@(.nv.constant0._Z8my_printy)
        /*004c*/ 	.short	0x0380
        /*004e*/ 	.short	0x0008


	//----- nvinfo : EIATTR_SW_WAR
	.align		4
.L_18:
        /*0050*/ 	.byte	0x04, 0x36
        /*0052*/ 	.short	(.L_20 - .L_19)
.L_19:
        /*0054*/ 	.word	0x00000008
.L_20:


//--------------------- .nv.callgraph             --------------------------
	.section	.nv.callgraph,"",@"SHT_CUDA_CALLGRAPH"
	.align	4
	.sectionentsize	8
	.align		4
        /*0000*/ 	.word	0x00000000
	.align		4
        /*0004*/ 	.word	0xffffffff
	.align		4
        /*0008*/ 	.word	index@(_Z8my_printy)
	.align		4
        /*000c*/ 	.word	index@(vprintf)
	.align		4
        /*0010*/ 	.word	0x00000000
	.align		4
        /*0014*/ 	.word	0xfffffffe
	.align		4
        /*0018*/ 	.word	0x00000000
	.align		4
        /*001c*/ 	.word	0xfffffffd
	.align		4
        /*0020*/ 	.word	0x00000000
	.align		4
        /*0024*/ 	.word	0xfffffffc


//--------------------- .nv.constant4             --------------------------
	.section	.nv.constant4,"a",@progbits
	.align	8
	.align		8
.nv.constant4:
        /*0000*/ 	.dword	vprintf
	.align		8
        /*0008*/ 	.dword	$str


//--------------------- .text._Z8my_printy        --------------------------
	.section	.text._Z8my_printy,"ax",@progbits
	.align	128
        .global         _Z8my_printy
        .type           _Z8my_printy,@function
        .size           _Z8my_printy,(.L_x_2 - _Z8my_printy)
        .other          _Z8my_printy,@"STO_CUDA_ENTRY STV_DEFAULT"
_Z8my_printy:
.text._Z8my_printy:
[----:B------:R-:W0:Y:S01]  /*0000*/  LDC R1, c[0x0][0x37c] ;  /* 0x0000df00ff017b82 */ /* 0x000e220000000800 */
[----:B------:R-:W1:Y:S01]  /*0010*/  LDCU UR4, c[0x0][0x380] ;  /* 0x00007000ff0477ac */ /* 0x000e620008000800 */
[----:B------:R-:W-:Y:S02]  /*0020*/  IMAD.MOV.U32 R2, RZ, RZ, RZ ;  /* 0x000000ffff027224 */ /* 0x000fe400078e00ff */
[----:B0-----:R-:W-:Y:S01]  /*0030*/  VIADD R1, R1, 0xfffffff8 ;  /* 0xfffffff801017836 */ /* 0x001fe20000000000 */
[----:B------:R-:W-:-:S03]  /*0040*/  UMOV UR5, URZ ;  /* 0x000000ff00057c82 */ /* 0x000fc60008000000 */
[----:B-1----:R0:W5:Y:S01]  /*0050*/  TLD.LZ RZ, R2, R2, UR4, 1D, 0x3 ;  /* 0x00ff04ff02027f66 */ /* 0x00216200081e03ff */
[----:B------:R-:W-:Y:S01]  /*0060*/  MOV R0, 0x0 ;  /* 0x0000000000007802 */ /* 0x000fe20000000f00 */
[----:B------:R-:W1:Y:S03]  /*0070*/  LDCU.64 UR6, c[0x4][0x8] ;  /* 0x01000100ff0677ac */ /* 0x000e660008000a00 */
[----:B------:R2:W3:Y:S01]  /*0080*/  LDC.64 R8, c[0x4][R0] ;  /* 0x0100000000087b82 */ /* 0x0004e20000000a00 */
[----:B0-----:R-:W0:Y:S01]  /*0090*/  LDCU UR4, c[0x0][0x2f8] ;  /* 0x00005f00ff0477ac */ /* 0x001e220008000800 */
[----:B------:R-:W4:Y:S01]  /*00a0*/  LDCU UR5, c[0x0][0x2fc] ;  /* 0x00005f80ff0577ac */ /* 0x000f220008000800 */
[----:B-1----:R-:W-:Y:S01]  /*00b0*/  MOV R4, UR6 ;  /* 0x0000000600047c02 */ /* 0x002fe20008000f00 */
[----:B------:R-:W-:Y:S01]  /*00c0*/  IMAD.U32 R5, RZ, RZ, UR7 ;  /* 0x00000007ff057e24 */ /* 0x000fe2000f8e00ff */
[----:B0-----:R-:W-:-:S04]  /*00d0*/  IADD3 R6, P0, PT, R1, UR4, RZ ;  /* 0x0000000401067c10 */ /* 0x001fc8000ff1e0ff */
[----:B----4-:R-:W-:Y:S01]  /*00e0*/  IADD3.X R7, PT, PT, RZ, UR5, RZ, P0, !PT ;  /* 0x00000005ff077c10 */ /* 0x010fe200087fe4ff */
[----:B---3-5:R2:W-:Y:S08]  /*00f0*/  STL.64 [R1], R2 ;  /* 0x0000000201007387 */ /* 0x0285f00000100a00 */
[----:B------:R-:W-:-:S07]  /*0100*/  LEPC R20, `(.L_x_0) ;  /* 0x000000001014794e */ /* 0x000fce0000000000 */
[----:B--2---:R-:W-:Y:S05]  /*0110*/  CALL.ABS.NOINC R8 ;  /* 0x0000000008007343 */ /* 0x004fea0003c00000 */
.L_x_0:
[----:B------:R-:W-:Y:S05]  /*0120*/  EXIT ;  /* 0x000000000000794d */ /* 0x000fea0003800000 */
.L_x_1:
[----:B------:R-:W-:-:S00]  /*0130*/  BRA `(.L_x_1) ;  /* 0xfffffffc00fc7947 */ /* 0x000fc0000383ffff */
[----:B------:R-:W-:-:S00]  /*0140*/  NOP ;  /* 0x0000000000007918 */ /* 0x000fc00000000000 */
        /* <DEDUP_REMOVED lines=11> */
.L_x_2:


//--------------------- .nv.global.init           --------------------------
	.section	.nv.global.init,"aw",@progbits
.nv.global.init:
	.type		$str,@object
	.size		$str,(.L_0 - $str)
$str:
        /*0000*/ 	.byte	0x25, 0x66, 0x0a, 0x00
.L_0:


//--------------------- .nv.shared.reserved.0     --------------------------
	.section	.nv.shared.reserved.0,"aw",@nobits
	.weak		__nv_reservedSMEM_offset_0_alias
	.size		__nv_reservedSMEM_offset_0_alias, 0, 64
	.other		__nv_reservedSMEM_offset_0_alias,@"STO_CUDA_RESERVED_SHARED STV_DEFAULT"
__nv_reservedSMEM_offset_0_alias:
	.zero		0
	.zero		64


//--------------------- .nv.constant0._Z8my_printy --------------------------
	.section	.nv.constant0._Z8my_printy,"a",@progbits
	.sectionflags	@""
	.align	4
.nv.constant0._Z8my_printy:
	.zero		904


//--------------------- SYMBOLS --------------------------

	.type		.nv.reservedSmem.offset0,@object
	.size		.nv.reservedSmem.offset0,0x4
	.type		vprintf,@function
